	.headerflags	@"EF_CUDA_TEXMODE_UNIFIED EF_CUDA_64BIT_ADDRESS EF_CUDA_ACCELERATORS EF_CUDA_SM90 EF_CUDA_VIRTUAL_SM(EF_CUDA_SM90)"
	.elftype	@"ET_EXEC"


//--------------------- .nv.info                  --------------------------
	.section	.nv.info,"",@"SHT_CUDA_INFO"
	.align	4


	//----- nvinfo : EIATTR_REGCOUNT
	.align		4
        /*0000*/ 	.byte	0x04, 0x2f
        /*0002*/ 	.short	(.L_1 - .L_0)
	.align		4
.L_0:
        /*0004*/ 	.word	index@(triton_poi_fused_mul_3)
        /*0008*/ 	.word	0x00000008


	//----- nvinfo : EIATTR_MIN_STACK_SIZE
	.align		4
.L_1:
        /*000c*/ 	.byte	0x04, 0x12
        /*000e*/ 	.short	(.L_3 - .L_2)
	.align		4
.L_2:
        /*0010*/ 	.word	index@(triton_poi_fused_mul_3)
        /*0014*/ 	.word	0x00000000


	//----- nvinfo : EIATTR_FRAME_SIZE
	.align		4
.L_3:
        /*0018*/ 	.byte	0x04, 0x11
        /*001a*/ 	.short	(.L_5 - .L_4)
	.align		4
.L_4:
        /*001c*/ 	.word	index@(triton_poi_fused_mul_3)
        /*0020*/ 	.word	0x00000000


	//----- nvinfo : EIATTR_MIN_STACK_SIZE
	.align		4
.L_5:
        /*0024*/ 	.byte	0x04, 0x12
        /*0026*/ 	.short	(.L_7 - .L_6)
	.align		4
.L_6:
        /*0028*/ 	.word	index@(triton_poi_fused_mul_3)
        /*002c*/ 	.word	0x00000000
.L_7:


//--------------------- .nv.info.triton_poi_fused_mul_3 --------------------------
	.section	.nv.info.triton_poi_fused_mul_3,"",@"SHT_CUDA_INFO"
	.sectionflags	@""
	.align	4


	//----- nvinfo : EIATTR_CUDA_API_VERSION
	.align		4
        /*0000*/ 	.byte	0x04, 0x37
        /*0002*/ 	.short	(.L_9 - .L_8)
.L_8:
        /*0004*/ 	.word	0x0000007c


	//----- nvinfo : EIATTR_KPARAM_INFO
	.align		4
.L_9:
        /*0008*/ 	.byte	0x04, 0x17
        /*000a*/ 	.short	(.L_11 - .L_10)
.L_10:
        /*000c*/ 	.word	0x00000000
        /*0010*/ 	.short	0x0001
        /*0012*/ 	.short	0x0008
        /*0014*/ 	.byte	0x00, 0xf0, 0x11, 0x00


	//----- nvinfo : EIATTR_KPARAM_INFO
	.align		4
.L_11:
        /*0018*/ 	.byte	0x04, 0x17
        /*001a*/ 	.short	(.L_13 - .L_12)
.L_12:
        /*001c*/ 	.word	0x00000000
        /*0020*/ 	.short	0x0000
        /*0022*/ 	.short	0x0000
        /*0024*/ 	.byte	0x00, 0xf4, 0x21, 0x00


	//----- nvinfo : EIATTR_SPARSE_MMA_MASK
	.align		4
.L_13:
        /*0028*/ 	.byte	0x03, 0x50
        /*002a*/ 	.short	0x0000


	//----- nvinfo : EIATTR_MAXREG_COUNT
	.align		4
        /*002c*/ 	.byte	0x03, 0x1b
        /*002e*/ 	.short	0x00ff


	//----- nvinfo : EIATTR_EXIT_INSTR_OFFSETS
	.align		4
        /*0030*/ 	.byte	0x04, 0x1c
        /*0032*/ 	.short	(.L_15 - .L_14)


	//   ....[0]....
.L_14:
        /*0034*/ 	.word	0x000000f0


	//   ....[1]....
        /*0038*/ 	.word	0x00000110


	//----- nvinfo : EIATTR_REQNTID
	.align		4
.L_15:
        /*003c*/ 	.byte	0x04, 0x10
        /*003e*/ 	.short	(.L_17 - .L_16)
.L_16:
        /*0040*/ 	.word	0x00000020
        /*0044*/ 	.word	0x00000001
        /*0048*/ 	.word	0x00000001


	//----- nvinfo : EIATTR_CRS_STACK_SIZE
	.align		4
.L_17:
        /*004c*/ 	.byte	0x04, 0x1e
        /*004e*/ 	.short	(.L_19 - .L_18)
.L_18:
        /*0050*/ 	.word	0x00000000


	//----- nvinfo : EIATTR_CBANK_PARAM_SIZE
	.align		4
.L_19:
        /*0054*/ 	.byte	0x03, 0x19
        /*0056*/ 	.short	0x000c


	//----- nvinfo : EIATTR_PARAM_CBANK
	.align		4
        /*0058*/ 	.byte	0x04, 0x0a
        /*005a*/ 	.short	(.L_21 - .L_20)
	.align		4
.L_20:
        /*005c*/ 	.word	index@(.nv.constant0.triton_poi_fused_mul_3)
        /*0060*/ 	.short	0x0210
        /*0062*/ 	.short	0x000c


	//----- nvinfo : EIATTR_SW_WAR
	.align		4
.L_21:
        /*0064*/ 	.byte	0x04, 0x36
        /*0066*/ 	.short	(.L_23 - .L_22)
.L_22:
        /*0068*/ 	.word	0x00000008
.L_23:


//--------------------- .nv.callgraph             --------------------------
	.section	.nv.callgraph,"",@"SHT_CUDA_CALLGRAPH"
	.align	4
	.sectionentsize	8
	.align		4
        /*0000*/ 	.word	0x00000000
	.align		4
        /*0004*/ 	.word	0xffffffff
	.align		4
        /*0008*/ 	.word	0x00000000
	.align		4
        /*000c*/ 	.word	0xfffffffe
	.align		4
        /*0010*/ 	.word	0x00000000
	.align		4
        /*0014*/ 	.word	0xfffffffd
	.align		4
        /*0018*/ 	.word	0x00000000
	.align		4
        /*001c*/ 	.word	0xfffffffc


//--------------------- .text.triton_poi_fused_mul_3 --------------------------
	.section	.text.triton_poi_fused_mul_3,"ax",@progbits
	.align	128
        .global         triton_poi_fused_mul_3
        .type           triton_poi_fused_mul_3,@function
        .size           triton_poi_fused_mul_3,(.L_x_3 - triton_poi_fused_mul_3)
        .other          triton_poi_fused_mul_3,@"STO_CUDA_ENTRY STV_DEFAULT"
triton_poi_fused_mul_3:
.text.triton_poi_fused_mul_3:
[----:B------:R-:W0:Y:S02]  /*0000*/  LDC R1, c[0x0][0x28] ;  /* 0x00000a00ff017b82 */ /* 0x000e240000000800 */
[----:B------:R-:W1:Y:S01]  /*0010*/  S2R R0, SR_TID.X ;  /* 0x0000000000007919 */ /* 0x000e620000002100 */
[----:B------:R-:W2:Y:S01]  /*0020*/  LDC.64 R2, c[0x0][0x210] ;  /* 0x00008400ff027b82 */ /* 0x000ea20000000a00 */
[----:B------:R-:W-:Y:S01]  /*0030*/  ULDC.64 UR4, c[0x0][0x208] ;  /* 0x0000820000047ab9 */ /* 0x000fe20000000a00 */
[----:B------:R-:W-:Y:S01]  /*0040*/  BSSY B0, `(.L_x_0) ;  /* 0x000000a000007945 */ /* 0x000fe20003800000 */
[----:B------:R-:W3:Y:S01]  /*0050*/  S2R R5, SR_CTAID.X ;  /* 0x0000000000057919 */ /* 0x000ee20000002500 */
[----:B-1----:R-:W-:-:S05]  /*0060*/  IMAD.SHL.U32 R0, R0, 0x2, RZ ;  /* 0x0000000200007824 */ /* 0x002fca00078e00ff */
[----:B------:R-:W-:-:S05]  /*0070*/  LOP3.LUT R0, R0, 0x3e, RZ, 0xc0, !PT ;  /* 0x0000003e00007812 */ /* 0x000fca00078ec0ff */
[----:B---3--:R-:W-:-:S04]  /*0080*/  IMAD R5, R5, 0x40, R0 ;  /* 0x0000004005057824 */ /* 0x008fc800078e0200 */
[C---:B--2---:R-:W-:Y:S01]  /*0090*/  IMAD.WIDE R2, R5.reuse, 0x4, R2 ;  /* 0x0000000405027825 */ /* 0x044fe200078e0202 */
[----:B------:R-:W-:Y:S02]  /*00a0*/  ISETP.GE.AND P0, PT, R5, 0x40, PT ;  /* 0x000000400500780c */ /* 0x000fe40003f06270 */
[----:B------:R-:W-:-:S11]  /*00b0*/  CS2R R4, SRZ ;  /* 0x0000000000047805 */ /* 0x000fd6000001ff00 */
[----:B------:R-:W-:Y:S05]  /*00c0*/  @P0 BRA `(.L_x_1) ;  /* 0x0000000000040947 */ /* 0x000fea0003800000 */
[----:B------:R1:W5:Y:S02]  /*00d0*/  LDG.E.64 R4, desc[UR4][R2.64] ;  /* 0x0000000402047981 */ /* 0x000364000c1e1b00 */
.L_x_1:
[----:B------:R-:W-:Y:S05]  /*00e0*/  BSYNC B0 ;  /* 0x0000000000007941 */ /* 0x000fea0003800000 */
.L_x_0:
[----:B------:R-:W-:Y:S05]  /*00f0*/  @P0 EXIT ;  /* 0x000000000000094d */ /* 0x000fea0003800000 */
[----:B-----5:R-:W-:Y:S01]  /*0100*/  STG.E.64 desc[UR4][R2.64], R4 ;  /* 0x0000000402007986 */ /* 0x020fe2000c101b04 */
[----:B------:R-:W-:Y:S05]  /*0110*/  EXIT ;  /* 0x000000000000794d */ /* 0x000fea0003800000 */
.L_x_2:
[----:B------:R-:W-:-:S00]  /*0120*/  BRA `(.L_x_2) ;  /* 0xfffffffc00fc7947 */ /* 0x000fc0000383ffff */
[----:B------:R-:W-:-:S00]  /*0130*/  NOP ;  /* 0x0000000000007918 */ /* 0x000fc00000000000 */
        /* <DEDUP_REMOVED lines=12> */
.L_x_3:


//--------------------- .nv.constant0.triton_poi_fused_mul_3 --------------------------
	.section	.nv.constant0.triton_poi_fused_mul_3,"a",@progbits
	.sectionflags	@""
	.align	4
.nv.constant0.triton_poi_fused_mul_3:
	.zero		540
